//
// Generated by NVIDIA NVVM Compiler
//
// Compiler Build ID: CL-36424714
// Cuda compilation tools, release 13.0, V13.0.88
// Based on NVVM 20.0.0
//

.version 9.0
.target sm_100
.address_size 64

	// .globl	_Z4geluPKfPfmm
.func  (.param .b64 func_retval0) __internal_accurate_pow
(
	.param .b64 __internal_accurate_pow_param_0
)
;

.visible .entry _Z4geluPKfPfmm(
	.param .u64 .ptr .align 1 _Z4geluPKfPfmm_param_0,
	.param .u64 .ptr .align 1 _Z4geluPKfPfmm_param_1,
	.param .u64 _Z4geluPKfPfmm_param_2,
	.param .u64 _Z4geluPKfPfmm_param_3
)
{
	.reg .pred 	%p<19>;
	.reg .b32 	%r<30>;
	.reg .b32 	%f<8>;
	.reg .b64 	%rd<14>;
	.reg .b64 	%fd<70>;

	ld.param.u64 	%rd4, [_Z4geluPKfPfmm_param_0];
	ld.param.u64 	%rd5, [_Z4geluPKfPfmm_param_1];
	ld.param.u64 	%rd7, [_Z4geluPKfPfmm_param_2];
	ld.param.u64 	%rd6, [_Z4geluPKfPfmm_param_3];
	mov.u32 	%r5, %ctaid.y;
	mov.u32 	%r6, %ntid.y;
	mov.u32 	%r7, %tid.y;
	mad.lo.s32 	%r8, %r5, %r6, %r7;
	mov.u32 	%r9, %ctaid.x;
	mov.u32 	%r10, %ntid.x;
	mov.u32 	%r11, %tid.x;
	mad.lo.s32 	%r12, %r9, %r10, %r11;
	cvt.u64.u32 	%rd1, %r8;
	setp.le.u64 	%p1, %rd7, %rd1;
	cvt.s64.s32 	%rd2, %r12;
	setp.le.u64 	%p2, %rd6, %rd2;
	or.pred  	%p3, %p1, %p2;
	@%p3 bra 	$L__BB0_12;
	cvta.to.global.u64 	%rd8, %rd4;
	mad.lo.s64 	%rd3, %rd6, %rd1, %rd2;
	shl.b64 	%rd9, %rd3, 2;
	add.s64 	%rd10, %rd8, %rd9;
	ld.global.f32 	%f1, [%rd10];
	cvt.f64.f32 	%fd1, %f1;
	{
	.reg .b32 %temp; 
	mov.b64 	{%temp, %r1}, %fd1;
	}
	mov.f64 	%fd14, 0d4008000000000000;
	{
	.reg .b32 %temp; 
	mov.b64 	{%temp, %r13}, %fd14;
	}
	and.b32  	%r3, %r13, 2146435072;
	setp.eq.s32 	%p4, %r3, 1073741824;
	abs.f64 	%fd2, %fd1;
	{ // callseq 0, 0
	.param .b64 param0;
	st.param.f64 	[param0], %fd2;
	.param .b64 retval0;
	call.uni (retval0), 
	__internal_accurate_pow, 
	(
	param0
	);
	ld.param.f64 	%fd15, [retval0];
	} // callseq 0
	setp.lt.s32 	%p5, %r1, 0;
	neg.f64 	%fd17, %fd15;
	selp.f64 	%fd18, %fd17, %fd15, %p4;
	selp.f64 	%fd68, %fd18, %fd15, %p5;
	setp.neu.f32 	%p6, %f1, 0f00000000;
	@%p6 bra 	$L__BB0_3;
	setp.eq.s32 	%p7, %r3, 1073741824;
	selp.b32 	%r14, %r1, 0, %p7;
	setp.lt.s32 	%p8, %r13, 0;
	or.b32  	%r15, %r14, 2146435072;
	selp.b32 	%r16, %r15, %r14, %p8;
	mov.b32 	%r17, 0;
	mov.b64 	%fd68, {%r17, %r16};
$L__BB0_3:
	add.f64 	%fd19, %fd1, 0d4008000000000000;
	{
	.reg .b32 %temp; 
	mov.b64 	{%temp, %r18}, %fd19;
	}
	and.b32  	%r19, %r18, 2146435072;
	setp.ne.s32 	%p9, %r19, 2146435072;
	@%p9 bra 	$L__BB0_8;
	setp.num.f32 	%p10, %f1, %f1;
	@%p10 bra 	$L__BB0_6;
	mov.f64 	%fd20, 0d4008000000000000;
	add.rn.f64 	%fd68, %fd1, %fd20;
	bra.uni 	$L__BB0_8;
$L__BB0_6:
	setp.neu.f64 	%p11, %fd2, 0d7FF0000000000000;
	@%p11 bra 	$L__BB0_8;
	setp.lt.s32 	%p12, %r1, 0;
	setp.eq.s32 	%p13, %r3, 1073741824;
	setp.lt.s32 	%p14, %r13, 0;
	selp.b32 	%r21, 0, 2146435072, %p14;
	and.b32  	%r22, %r13, 2147483647;
	setp.ne.s32 	%p15, %r22, 1071644672;
	or.b32  	%r23, %r21, -2147483648;
	selp.b32 	%r24, %r23, %r21, %p15;
	selp.b32 	%r25, %r24, %r21, %p13;
	selp.b32 	%r26, %r25, %r21, %p12;
	mov.b32 	%r27, 0;
	mov.b64 	%fd68, {%r27, %r26};
$L__BB0_8:
	setp.eq.f32 	%p16, %f1, 0f3F800000;
	mul.f64 	%fd21, %fd68, 0d3FA6E4E26D4801F7;
	selp.f64 	%fd22, 0d3FA6E4E26D4801F7, %fd21, %p16;
	add.f64 	%fd23, %fd22, %fd1;
	mul.f64 	%fd9, %fd23, 0d3FE9884533D43651;
	{
	.reg .b32 %temp; 
	mov.b64 	{%temp, %r28}, %fd9;
	}
	and.b32  	%r4, %r28, 2147483647;
	{
	.reg .b32 %temp; 
	mov.b64 	{%r29, %temp}, %fd9;
	}
	mov.b64 	%fd10, {%r29, %r4};
	setp.ltu.f64 	%p17, %fd10, 0d3FE4F92224DD2F1A;
	@%p17 bra 	$L__BB0_10;
	add.f64 	%fd24, %fd10, %fd10;
	cvt.rn.f32.f64 	%f2, %fd24;
	mul.f32 	%f3, %f2, 0f3FB8AA3B;
	cvt.rni.f32.f32 	%f4, %f3;
	cvt.f64.f32 	%fd25, %f4;
	fma.rn.f64 	%fd26, %fd25, 0dBFE62E42FEFA39EF, %fd24;
	fma.rn.f64 	%fd27, %fd26, 0d3E5AE904A4741B81, 0d3E928A27F89B6999;
	fma.rn.f64 	%fd28, %fd27, %fd26, 0d3EC71DE715FF7E07;
	fma.rn.f64 	%fd29, %fd28, %fd26, 0d3EFA019A6B0AC45A;
	fma.rn.f64 	%fd30, %fd29, %fd26, 0d3F2A01A017EED94F;
	fma.rn.f64 	%fd31, %fd30, %fd26, 0d3F56C16C17F2A71B;
	fma.rn.f64 	%fd32, %fd31, %fd26, 0d3F811111111173C4;
	fma.rn.f64 	%fd33, %fd32, %fd26, 0d3FA555555555211A;
	fma.rn.f64 	%fd34, %fd33, %fd26, 0d3FC5555555555540;
	fma.rn.f64 	%fd35, %fd34, %fd26, 0d3FE0000000000005;
	mul.f64 	%fd36, %fd26, %fd35;
	fma.rn.f64 	%fd37, %fd36, %fd26, %fd26;
	ex2.approx.ftz.f32 	%f5, %f4;
	cvt.f64.f32 	%fd38, %f5;
	mov.f64 	%fd39, 0d3FF0000000000000;
	sub.f64 	%fd40, %fd39, %fd38;
	neg.f64 	%fd41, %fd37;
	fma.rn.f64 	%fd42, %fd41, %fd38, %fd40;
	mov.f64 	%fd43, 0d4000000000000000;
	sub.f64 	%fd44, %fd43, %fd42;
	rcp.approx.ftz.f64 	%fd45, %fd44;
	neg.f64 	%fd46, %fd44;
	fma.rn.f64 	%fd47, %fd46, %fd45, 0d3FF0000000000000;
	fma.rn.f64 	%fd48, %fd47, %fd47, %fd47;
	fma.rn.f64 	%fd49, %fd48, %fd45, %fd45;
	fma.rn.f64 	%fd50, %fd49, 0dC000000000000000, 0d3FF0000000000000;
	setp.gt.u32 	%p18, %r4, 1077088193;
	selp.f64 	%fd51, 0d3FF0000000000000, %fd50, %p18;
	copysign.f64 	%fd69, %fd9, %fd51;
	bra.uni 	$L__BB0_11;
$L__BB0_10:
	mul.f64 	%fd52, %fd9, %fd9;
	fma.rn.f64 	%fd53, %fd52, 0dBEF0BC46E2F5E964, 0d3F14359F420AFC3D;
	fma.rn.f64 	%fd54, %fd53, %fd52, 0dBF2DF9F0728C5D84;
	fma.rn.f64 	%fd55, %fd54, %fd52, 0d3F4337D1CEC4F033;
	fma.rn.f64 	%fd56, %fd55, %fd52, 0dBF57D6E9674335B3;
	fma.rn.f64 	%fd57, %fd56, %fd52, 0d3F6D6D000D7AAD3D;
	fma.rn.f64 	%fd58, %fd57, %fd52, 0dBF8226E1F3CF1EF5;
	fma.rn.f64 	%fd59, %fd58, %fd52, 0d3F9664F47EC0C8CF;
	fma.rn.f64 	%fd60, %fd59, %fd52, 0dBFABA1BA1B80AB40;
	fma.rn.f64 	%fd61, %fd60, %fd52, 0d3FC111111110FA4A;
	fma.rn.f64 	%fd62, %fd61, %fd52, 0dBFD5555555555550;
	fma.rn.f64 	%fd63, %fd62, %fd52, 0d0000000000000000;
	fma.rn.f64 	%fd69, %fd63, %fd9, %fd9;
$L__BB0_11:
	add.f64 	%fd64, %fd69, 0d3FF0000000000000;
	mul.f32 	%f6, %f1, 0f3F000000;
	cvt.f64.f32 	%fd65, %f6;
	mul.f64 	%fd66, %fd64, %fd65;
	cvt.rn.f32.f64 	%f7, %fd66;
	cvta.to.global.u64 	%rd11, %rd5;
	add.s64 	%rd13, %rd11, %rd9;
	st.global.f32 	[%rd13], %f7;
$L__BB0_12:
	ret;

}
.func  (.param .b64 func_retval0) __internal_accurate_pow(
	.param .b64 __internal_accurate_pow_param_0
)
{
	.reg .pred 	%p<8>;
	.reg .b32 	%r<49>;
	.reg .b32 	%f<3>;
	.reg .b64 	%fd<109>;

	ld.param.f64 	%fd10, [__internal_accurate_pow_param_0];
	{
	.reg .b32 %temp; 
	mov.b64 	{%temp, %r46}, %fd10;
	}
	{
	.reg .b32 %temp; 
	mov.b64 	{%r45, %temp}, %fd10;
	}
	shr.u32 	%r47, %r46, 20;
	setp.gt.u32 	%p1, %r46, 1048575;
	@%p1 bra 	$L__BB1_2;
	mul.f64 	%fd11, %fd10, 0d4350000000000000;
	{
	.reg .b32 %temp; 
	mov.b64 	{%temp, %r46}, %fd11;
	}
	{
	.reg .b32 %temp; 
	mov.b64 	{%r45, %temp}, %fd11;
	}
	shr.u32 	%r16, %r46, 20;
	add.s32 	%r47, %r16, -54;
$L__BB1_2:
	add.s32 	%r48, %r47, -1023;
	and.b32  	%r17, %r46, -2146435073;
	or.b32  	%r18, %r17, 1072693248;
	mov.b64 	%fd107, {%r45, %r18};
	setp.lt.u32 	%p2, %r18, 1073127583;
	@%p2 bra 	$L__BB1_4;
	{
	.reg .b32 %temp; 
	mov.b64 	{%r19, %temp}, %fd107;
	}
	{
	.reg .b32 %temp; 
	mov.b64 	{%temp, %r20}, %fd107;
	}
	add.s32 	%r21, %r20, -1048576;
	mov.b64 	%fd107, {%r19, %r21};
	add.s32 	%r48, %r47, -1022;
$L__BB1_4:
	add.f64 	%fd12, %fd107, 0dBFF0000000000000;
	add.f64 	%fd13, %fd107, 0d3FF0000000000000;
	rcp.approx.ftz.f64 	%fd14, %fd13;
	neg.f64 	%fd15, %fd13;
	fma.rn.f64 	%fd16, %fd15, %fd14, 0d3FF0000000000000;
	fma.rn.f64 	%fd17, %fd16, %fd16, %fd16;
	fma.rn.f64 	%fd18, %fd17, %fd14, %fd14;
	mul.f64 	%fd19, %fd12, %fd18;
	fma.rn.f64 	%fd20, %fd12, %fd18, %fd19;
	mul.f64 	%fd21, %fd20, %fd20;
	fma.rn.f64 	%fd22, %fd21, 0d3EB0F5FF7D2CAFE2, 0d3ED0F5D241AD3B5A;
	fma.rn.f64 	%fd23, %fd22, %fd21, 0d3EF3B20A75488A3F;
	fma.rn.f64 	%fd24, %fd23, %fd21, 0d3F1745CDE4FAECD5;
	fma.rn.f64 	%fd25, %fd24, %fd21, 0d3F3C71C7258A578B;
	fma.rn.f64 	%fd26, %fd25, %fd21, 0d3F6249249242B910;
	fma.rn.f64 	%fd27, %fd26, %fd21, 0d3F89999999999DFB;
	sub.f64 	%fd28, %fd12, %fd20;
	add.f64 	%fd29, %fd28, %fd28;
	neg.f64 	%fd30, %fd20;
	fma.rn.f64 	%fd31, %fd30, %fd12, %fd29;
	mul.f64 	%fd32, %fd18, %fd31;
	fma.rn.f64 	%fd33, %fd21, %fd27, 0d3FB5555555555555;
	mov.f64 	%fd34, 0d3FB5555555555555;
	sub.f64 	%fd35, %fd34, %fd33;
	fma.rn.f64 	%fd36, %fd21, %fd27, %fd35;
	add.f64 	%fd37, %fd36, 0dBC46A4CB00B9E7B0;
	add.f64 	%fd38, %fd33, %fd37;
	sub.f64 	%fd39, %fd33, %fd38;
	add.f64 	%fd40, %fd37, %fd39;
	mul.rn.f64 	%fd41, %fd20, %fd20;
	neg.f64 	%fd42, %fd41;
	fma.rn.f64 	%fd43, %fd20, %fd20, %fd42;
	{
	.reg .b32 %temp; 
	mov.b64 	{%r22, %temp}, %fd32;
	}
	{
	.reg .b32 %temp; 
	mov.b64 	{%temp, %r23}, %fd32;
	}
	add.s32 	%r24, %r23, 1048576;
	mov.b64 	%fd44, {%r22, %r24};
	fma.rn.f64 	%fd45, %fd20, %fd44, %fd43;
	mul.rn.f64 	%fd46, %fd41, %fd20;
	neg.f64 	%fd47, %fd46;
	fma.rn.f64 	%fd48, %fd41, %fd20, %fd47;
	fma.rn.f64 	%fd49, %fd41, %fd32, %fd48;
	fma.rn.f64 	%fd50, %fd45, %fd20, %fd49;
	mul.rn.f64 	%fd51, %fd38, %fd46;
	neg.f64 	%fd52, %fd51;
	fma.rn.f64 	%fd53, %fd38, %fd46, %fd52;
	fma.rn.f64 	%fd54, %fd38, %fd50, %fd53;
	fma.rn.f64 	%fd55, %fd40, %fd46, %fd54;
	add.f64 	%fd56, %fd51, %fd55;
	sub.f64 	%fd57, %fd51, %fd56;
	add.f64 	%fd58, %fd55, %fd57;
	add.f64 	%fd59, %fd20, %fd56;
	sub.f64 	%fd60, %fd20, %fd59;
	add.f64 	%fd61, %fd56, %fd60;
	add.f64 	%fd62, %fd58, %fd61;
	add.f64 	%fd63, %fd32, %fd62;
	add.f64 	%fd64, %fd59, %fd63;
	sub.f64 	%fd65, %fd59, %fd64;
	add.f64 	%fd66, %fd63, %fd65;
	xor.b32  	%r25, %r48, -2147483648;
	mov.b32 	%r26, 1127219200;
	mov.b64 	%fd67, {%r25, %r26};
	mov.b32 	%r27, -2147483648;
	mov.b64 	%fd68, {%r27, %r26};
	sub.f64 	%fd69, %fd67, %fd68;
	fma.rn.f64 	%fd70, %fd69, 0d3FE62E42FEFA39EF, %fd64;
	fma.rn.f64 	%fd71, %fd69, 0dBFE62E42FEFA39EF, %fd70;
	sub.f64 	%fd72, %fd71, %fd64;
	sub.f64 	%fd73, %fd66, %fd72;
	fma.rn.f64 	%fd74, %fd69, 0d3C7ABC9E3B39803F, %fd73;
	add.f64 	%fd75, %fd70, %fd74;
	sub.f64 	%fd76, %fd70, %fd75;
	add.f64 	%fd77, %fd74, %fd76;
	mov.f64 	%fd78, 0d4008000000000000;
	{
	.reg .b32 %temp; 
	mov.b64 	{%temp, %r28}, %fd78;
	}
	{
	.reg .b32 %temp; 
	mov.b64 	{%r29, %temp}, %fd78;
	}
	shl.b32 	%r30, %r28, 1;
	setp.gt.u32 	%p3, %r30, -33554433;
	and.b32  	%r31, %r28, -15728641;
	selp.b32 	%r32, %r31, %r28, %p3;
	mov.b64 	%fd79, {%r29, %r32};
	mul.rn.f64 	%fd80, %fd75, %fd79;
	neg.f64 	%fd81, %fd80;
	fma.rn.f64 	%fd82, %fd75, %fd79, %fd81;
	fma.rn.f64 	%fd83, %fd77, %fd79, %fd82;
	add.f64 	%fd4, %fd80, %fd83;
	sub.f64 	%fd84, %fd80, %fd4;
	add.f64 	%fd5, %fd83, %fd84;
	fma.rn.f64 	%fd85, %fd4, 0d3FF71547652B82FE, 0d4338000000000000;
	{
	.reg .b32 %temp; 
	mov.b64 	{%r13, %temp}, %fd85;
	}
	mov.f64 	%fd86, 0dC338000000000000;
	add.rn.f64 	%fd87, %fd85, %fd86;
	fma.rn.f64 	%fd88, %fd87, 0dBFE62E42FEFA39EF, %fd4;
	fma.rn.f64 	%fd89, %fd87, 0dBC7ABC9E3B39803F, %fd88;
	fma.rn.f64 	%fd90, %fd89, 0d3E5ADE1569CE2BDF, 0d3E928AF3FCA213EA;
	fma.rn.f64 	%fd91, %fd90, %fd89, 0d3EC71DEE62401315;
	fma.rn.f64 	%fd92, %fd91, %fd89, 0d3EFA01997C89EB71;
	fma.rn.f64 	%fd93, %fd92, %fd89, 0d3F2A01A014761F65;
	fma.rn.f64 	%fd94, %fd93, %fd89, 0d3F56C16C1852B7AF;
	fma.rn.f64 	%fd95, %fd94, %fd89, 0d3F81111111122322;
	fma.rn.f64 	%fd96, %fd95, %fd89, 0d3FA55555555502A1;
	fma.rn.f64 	%fd97, %fd96, %fd89, 0d3FC5555555555511;
	fma.rn.f64 	%fd98, %fd97, %fd89, 0d3FE000000000000B;
	fma.rn.f64 	%fd99, %fd98, %fd89, 0d3FF0000000000000;
	fma.rn.f64 	%fd100, %fd99, %fd89, 0d3FF0000000000000;
	{
	.reg .b32 %temp; 
	mov.b64 	{%r14, %temp}, %fd100;
	}
	{
	.reg .b32 %temp; 
	mov.b64 	{%temp, %r15}, %fd100;
	}
	shl.b32 	%r33, %r13, 20;
	add.s32 	%r34, %r33, %r15;
	mov.b64 	%fd108, {%r14, %r34};
	{
	.reg .b32 %temp; 
	mov.b64 	{%temp, %r35}, %fd4;
	}
	mov.b32 	%f2, %r35;
	abs.f32 	%f1, %f2;
	setp.lt.f32 	%p4, %f1, 0f4086232B;
	@%p4 bra 	$L__BB1_7;
	setp.lt.f64 	%p5, %fd4, 0d0000000000000000;
	add.f64 	%fd101, %fd4, 0d7FF0000000000000;
	selp.f64 	%fd108, 0d0000000000000000, %fd101, %p5;
	setp.geu.f32 	%p6, %f1, 0f40874800;
	@%p6 bra 	$L__BB1_7;
	shr.u32 	%r36, %r13, 31;
	add.s32 	%r37, %r13, %r36;
	shr.s32 	%r38, %r37, 1;
	shl.b32 	%r39, %r38, 20;
	add.s32 	%r40, %r15, %r39;
	mov.b64 	%fd102, {%r14, %r40};
	sub.s32 	%r41, %r13, %r38;
	shl.b32 	%r42, %r41, 20;
	add.s32 	%r43, %r42, 1072693248;
	mov.b32 	%r44, 0;
	mov.b64 	%fd103, {%r44, %r43};
	mul.f64 	%fd108, %fd103, %fd102;
$L__BB1_7:
	abs.f64 	%fd104, %fd108;
	setp.eq.f64 	%p7, %fd104, 0d7FF0000000000000;
	fma.rn.f64 	%fd105, %fd108, %fd5, %fd108;
	selp.f64 	%fd106, %fd108, %fd105, %p7;
	st.param.f64 	[func_retval0], %fd106;
	ret;

}


// ===== COMPILED SASS (sm_100) =====

	.target	sm_100

	.elftype	@"ET_EXEC"


//--------------------- .note.nv.tkinfo           --------------------------
	.section	.note.nv.tkinfo,"",@"SHT_NOTE"
	.sectionflags	@"SHF_NOTE_NV_TKINFO"
	.tkinfo
        /*0018*/ 	.word	0x00000002
        /*0030*/ 	.string	""
        /*0030*/ 	.string	"ptxas"
        /*0030*/ 	.string	"Cuda compilation tools, release 13.0, V13.0.88"
        /*0030*/ 	.string	"Build cuda_13.0.r13.0/compiler.36424714_0"
        /*0030*/ 	.string	"-arch sm_100 -m 64 "



//--------------------- .note.nv.cuinfo           --------------------------
	.section	.note.nv.cuinfo,"",@"SHT_NOTE"
	.sectionflags	@"SHF_NOTE_NV_CUINFO"
        /*0018*/ 	.short	0x0002
        /*001a*/ 	.short	0x0064
        /*001c*/ 	.short	0x0082
	.zero		2


//--------------------- .nv.info                  --------------------------
	.section	.nv.info,"",@"SHT_CUDA_INFO"
	.align	4


	//----- nvinfo : EIATTR_REGCOUNT
	.align		4
        /*0000*/ 	.byte	0x04, 0x2f
        /*0002*/ 	.short	(.L_1 - .L_0)
	.align		4
.L_0:
        /*0004*/ 	.word	index@(_Z4geluPKfPfmm)
        /*0008*/ 	.word	0x0000001e


	//----- nvinfo : EIATTR_FRAME_SIZE
	.align		4
.L_1:
        /*000c*/ 	.byte	0x04, 0x11
        /*000e*/ 	.short	(.L_3 - .L_2)
	.align		4
.L_2:
        /*0010*/ 	.word	index@($_Z4geluPKfPfmm$__internal_accurate_pow)
        /*0014*/ 	.word	0x00000000


	//----- nvinfo : EIATTR_FRAME_SIZE
	.align		4
.L_3:
        /*0018*/ 	.byte	0x04, 0x11
        /*001a*/ 	.short	(.L_5 - .L_4)
	.align		4
.L_4:
        /*001c*/ 	.word	index@(_Z4geluPKfPfmm)
        /*0020*/ 	.word	0x00000000


	//----- nvinfo : EIATTR_MIN_STACK_SIZE
	.align		4
.L_5:
        /*0024*/ 	.byte	0x04, 0x12
        /*0026*/ 	.short	(.L_7 - .L_6)
	.align		4
.L_6:
        /*0028*/ 	.word	index@(_Z4geluPKfPfmm)
        /*002c*/ 	.word	0x00000000
.L_7:


//--------------------- .nv.compat                --------------------------
	.section	.nv.compat,"",@"SHT_CUDA_COMPAT_INFO"
	.align	4
        /*0000*/ 	.byte	0x02, 0x09, 0x00, 0x00, 0x02, 0x02, 0x01, 0x00, 0x02, 0x05, 0x05, 0x00, 0x03, 0x07, 0x01, 0x01
        /*0010*/ 	.byte	0x02, 0x03, 0x00, 0x00, 0x02, 0x06, 0x01, 0x00, 0x04, 0x0b, 0x08, 0x00, 0x01, 0x00, 0x00, 0x00
        /*0020*/ 	.byte	0x00, 0x00, 0x00, 0x00


//--------------------- .nv.info._Z4geluPKfPfmm   --------------------------
	.section	.nv.info._Z4geluPKfPfmm,"",@"SHT_CUDA_INFO"
	.sectionflags	@""
	.align	4


	//----- nvinfo : EIATTR_CUDA_API_VERSION
	.align		4
        /*0000*/ 	.byte	0x04, 0x37
        /*0002*/ 	.short	(.L_9 - .L_8)
.L_8:
        /*0004*/ 	.word	0x00000082


	//----- nvinfo : EIATTR_KPARAM_INFO
	.align		4
.L_9:
        /*0008*/ 	.byte	0x04, 0x17
        /*000a*/ 	.short	(.L_11 - .L_10)
.L_10:
        /*000c*/ 	.word	0x00000000
        /*0010*/ 	.short	0x0003
        /*0012*/ 	.short	0x0018
        /*0014*/ 	.byte	0x00, 0xf0, 0x21, 0x00


	//----- nvinfo : EIATTR_KPARAM_INFO
	.align		4
.L_11:
        /*0018*/ 	.byte	0x04, 0x17
        /*001a*/ 	.short	(.L_13 - .L_12)
.L_12:
        /*001c*/ 	.word	0x00000000
        /*0020*/ 	.short	0x0002
        /*0022*/ 	.short	0x0010
        /*0024*/ 	.byte	0x00, 0xf0, 0x21, 0x00


	//----- nvinfo : EIATTR_KPARAM_INFO
	.align		4
.L_13:
        /*0028*/ 	.byte	0x04, 0x17
        /*002a*/ 	.short	(.L_15 - .L_14)
.L_14:
        /*002c*/ 	.word	0x00000000
        /*0030*/ 	.short	0x0001
        /*0032*/ 	.short	0x0008
        /*0034*/ 	.byte	0x00, 0xf5, 0x21, 0x00


	//----- nvinfo : EIATTR_KPARAM_INFO
	.align		4
.L_15:
        /*0038*/ 	.byte	0x04, 0x17
        /*003a*/ 	.short	(.L_17 - .L_16)
.L_16:
        /*003c*/ 	.word	0x00000000
        /*0040*/ 	.short	0x0000
        /*0042*/ 	.short	0x0000
        /*0044*/ 	.byte	0x00, 0xf5, 0x21, 0x00


	//----- nvinfo : EIATTR_SPARSE_MMA_MASK
	.align		4
.L_17:
        /*0048*/ 	.byte	0x03, 0x50
        /*004a*/ 	.short	0x0000


	//----- nvinfo : EIATTR_MAXREG_COUNT
	.align		4
        /*004c*/ 	.byte	0x03, 0x1b
        /*004e*/ 	.short	0x00ff


	//----- nvinfo : EIATTR_MERCURY_ISA_VERSION
	.align		4
        /*0050*/ 	.byte	0x03, 0x5f
        /*0052*/ 	.short	0x0101


	//----- nvinfo : EIATTR_VRC_CTA_INIT_COUNT
	.align		4
        /*0054*/ 	.byte	0x02, 0x4a
	.zero		1
	.zero		1


	//----- nvinfo : EIATTR_EXIT_INSTR_OFFSETS
	.align		4
        /*0058*/ 	.byte	0x04, 0x1c
        /*005a*/ 	.short	(.L_19 - .L_18)


	//   ....[0]....
.L_18:
        /*005c*/ 	.word	0x000000f0


	//   ....[1]....
        /*0060*/ 	.word	0x00000ab0


	//----- nvinfo : EIATTR_CRS_STACK_SIZE
	.align		4
.L_19:
        /*0064*/ 	.byte	0x04, 0x1e
        /*0066*/ 	.short	(.L_21 - .L_20)
.L_20:
        /*0068*/ 	.word	0x00000000


	//----- nvinfo : EIATTR_CBANK_PARAM_SIZE
	.align		4
.L_21:
        /*006c*/ 	.byte	0x03, 0x19
        /*006e*/ 	.short	0x0020


	//----- nvinfo : EIATTR_PARAM_CBANK
	.align		4
        /*0070*/ 	.byte	0x04, 0x0a
        /*0072*/ 	.short	(.L_23 - .L_22)
	.align		4
.L_22:
        /*0074*/ 	.word	index@(.nv.constant0._Z4geluPKfPfmm)
        /*0078*/ 	.short	0x0380
        /*007a*/ 	.short	0x0020


	//----- nvinfo : EIATTR_SW_WAR
	.align		4
.L_23:
        /*007c*/ 	.byte	0x04, 0x36
        /*007e*/ 	.short	(.L_25 - .L_24)
.L_24:
        /*0080*/ 	.word	0x00000008
.L_25:


//--------------------- .nv.callgraph             --------------------------
	.section	.nv.callgraph,"",@"SHT_CUDA_CALLGRAPH"
	.align	4
	.sectionentsize	8
	.align		4
        /*0000*/ 	.word	0x00000000
	.align		4
        /*0004*/ 	.word	0xffffffff
	.align		4
        /*0008*/ 	.word	0x00000000
	.align		4
        /*000c*/ 	.word	0xfffffffe
	.align		4
        /*0010*/ 	.word	0x00000000
	.align		4
        /*0014*/ 	.word	0xfffffffd
	.align		4
        /*0018*/ 	.word	0x00000000
	.align		4
        /*001c*/ 	.word	0xfffffffc


//--------------------- .text._Z4geluPKfPfmm      --------------------------
	.section	.text._Z4geluPKfPfmm,"ax",@progbits
	.align	128
        .global         _Z4geluPKfPfmm
        .type           _Z4geluPKfPfmm,@function
        .size           _Z4geluPKfPfmm,(.L_x_8 - _Z4geluPKfPfmm)
        .other          _Z4geluPKfPfmm,@"STO_CUDA_ENTRY STV_DEFAULT"
_Z4geluPKfPfmm:
.text._Z4geluPKfPfmm:
[----:B------:R-:W-:Y:S01]  /*0000*/  LDC R1, c[0x0][0x37c] ;  /* 0x0000df00ff017b82 */ /* 0x000fe20000000800 */
[----:B------:R-:W0:Y:S07]  /*0010*/  S2R R5, SR_TID.X ;  /* 0x0000000000057919 */ /* 0x000e2e0000002100 */
[----:B------:R-:W1:Y:S01]  /*0020*/  LDC R3, c[0x0][0x364] ;  /* 0x0000d900ff037b82 */ /* 0x000e620000000800 */
[----:B------:R-:W2:Y:S01]  /*0030*/  LDCU.128 UR8, c[0x0][0x390] ;  /* 0x00007200ff0877ac */ /* 0x000ea20008000c00 */
[----:B------:R-:W1:Y:S06]  /*0040*/  S2R R0, SR_TID.Y ;  /* 0x0000000000007919 */ /* 0x000e6c0000002200 */
[----:B------:R-:W0:Y:S08]  /*0050*/  S2UR UR5, SR_CTAID.X ;  /* 0x00000000000579c3 */ /* 0x000e300000002500 */
[----:B------:R-:W0:Y:S08]  /*0060*/  LDC R4, c[0x0][0x360] ;  /* 0x0000d800ff047b82 */ /* 0x000e300000000800 */
[----:B------:R-:W1:Y:S01]  /*0070*/  S2UR UR4, SR_CTAID.Y ;  /* 0x00000000000479c3 */ /* 0x000e620000002600 */
[----:B0-----:R-:W-:-:S05]  /*0080*/  IMAD R4, R4, UR5, R5 ;  /* 0x0000000504047c24 */ /* 0x001fca000f8e0205 */
[----:B--2---:R-:W-:Y:S02]  /*0090*/  ISETP.GE.U32.AND P0, PT, R4, UR10, PT ;  /* 0x0000000a04007c0c */ /* 0x004fe4000bf06070 */
[----:B------:R-:W-:Y:S01]  /*00a0*/  SHF.R.S32.HI R5, RZ, 0x1f, R4 ;  /* 0x0000001fff057819 */ /* 0x000fe20000011404 */
[----:B-1----:R-:W-:-:S03]  /*00b0*/  IMAD R3, R3, UR4, R0 ;  /* 0x0000000403037c24 */ /* 0x002fc6000f8e0200 */
[----:B------:R-:W-:Y:S02]  /*00c0*/  ISETP.GE.U32.AND.EX P0, PT, R5, UR11, PT, P0 ;  /* 0x0000000b05007c0c */ /* 0x000fe4000bf06100 */
[----:B------:R-:W-:-:S04]  /*00d0*/  ISETP.GE.U32.AND P1, PT, R3, UR8, PT ;  /* 0x0000000803007c0c */ /* 0x000fc8000bf26070 */
[----:B------:R-:W-:-:S13]  /*00e0*/  ISETP.GE.U32.OR.EX P0, PT, RZ, UR9, P0, P1 ;  /* 0x00000009ff007c0c */ /* 0x000fda0008706510 */
[----:B------:R-:W-:Y:S05]  /*00f0*/  @P0 EXIT ;  /* 0x000000000000094d */ /* 0x000fea0003800000 */
[----:B------:R-:W0:Y:S01]  /*0100*/  LDCU.64 UR6, c[0x0][0x380] ;  /* 0x00007000ff0677ac */ /* 0x000e220008000a00 */
[C---:B------:R-:W-:Y:S01]  /*0110*/  IMAD.WIDE.U32 R4, R3.reuse, UR10, R4 ;  /* 0x0000000a03047c25 */ /* 0x040fe2000f8e0004 */
[----:B------:R-:W1:Y:S03]  /*0120*/  LDCU.64 UR4, c[0x0][0x358] ;  /* 0x00006b00ff0477ac */ /* 0x000e660008000a00 */
[----:B------:R-:W-:Y:S02]  /*0130*/  IMAD R3, R3, UR11, R5 ;  /* 0x0000000b03037c24 */ /* 0x000fe4000f8e0205 */
[----:B------:R-:W-:-:S03]  /*0140*/  IMAD.SHL.U32 R2, R4, 0x4, RZ ;  /* 0x0000000404027824 */ /* 0x000fc600078e00ff */
[----:B------:R-:W-:Y:S02]  /*0150*/  SHF.L.U64.HI R3, R4, 0x2, R3 ;  /* 0x0000000204037819 */ /* 0x000fe40000010203 */
[----:B0-----:R-:W-:-:S04]  /*0160*/  IADD3 R26, P0, PT, R2, UR6, RZ ;  /* 0x00000006021a7c10 */ /* 0x001fc8000ff1e0ff */
[----:B------:R-:W-:-:S05]  /*0170*/  IADD3.X R27, PT, PT, R3, UR7, RZ, P0, !PT ;  /* 0x00000007031b7c10 */ /* 0x000fca00087fe4ff */
[----:B-1----:R-:W2:Y:S01]  /*0180*/  LDG.E R26, desc[UR4][R26.64] ;  /* 0x000000041a1a7981 */ /* 0x002ea2000c1e1900 */
[----:B------:R-:W-:Y:S01]  /*0190*/  BSSY.RECONVERGENT B0, `(.L_x_0) ;  /* 0x0000004000007945 */ /* 0x000fe20003800200 */
[----:B------:R-:W-:Y:S01]  /*01a0*/  MOV R0, 0x1d0 ;  /* 0x000001d000007802 */ /* 0x000fe20000000f00 */
[----:B--2---:R0:W1:Y:S06]  /*01b0*/  F2F.F64.F32 R4, R26 ;  /* 0x0000001a00047310 */ /* 0x00406c0000201800 */
[----:B01----:R-:W-:Y:S05]  /*01c0*/  CALL.REL.NOINC `($_Z4geluPKfPfmm$__internal_accurate_pow) ;  /* 0x00000008003c7944 */ /* 0x003fea0003c00000 */
[----:B------:R-:W-:Y:S05]  /*01d0*/  BSYNC.RECONVERGENT B0 ;  /* 0x0000000000007941 */ /* 0x000fea0003800200 */
.L_x_0:
[----:B------:R-:W-:Y:S01]  /*01e0*/  DADD R6, R4, 3 ;  /* 0x4008000004067429 */ /* 0x000fe20000000000 */
[----:B------:R-:W-:Y:S01]  /*01f0*/  IMAD.MOV.U32 R8, RZ, RZ, R11 ;  /* 0x000000ffff087224 */ /* 0x000fe200078e000b */
[----:B------:R-:W-:Y:S01]  /*0200*/  FSETP.NEU.AND P1, PT, R26, RZ, PT ;  /* 0x000000ff1a00720b */ /* 0x000fe20003f2d000 */
[----:B------:R-:W-:Y:S01]  /*0210*/  IMAD.MOV.U32 R9, RZ, RZ, R12 ;  /* 0x000000ffff097224 */ /* 0x000fe200078e000c */
[----:B------:R-:W-:Y:S01]  /*0220*/  ISETP.GE.AND P0, PT, R5, RZ, PT ;  /* 0x000000ff0500720c */ /* 0x000fe20003f06270 */
[----:B------:R-:W-:Y:S04]  /*0230*/  BSSY.RECONVERGENT B0, `(.L_x_1) ;  /* 0x0000010000007945 */ /* 0x000fe80003800200 */
[----:B------:R-:W-:Y:S01]  /*0240*/  DADD R8, -RZ, -R8 ;  /* 0x00000000ff087229 */ /* 0x000fe20000000908 */
[----:B------:R-:W-:-:S04]  /*0250*/  LOP3.LUT R6, R7, 0x7ff00000, RZ, 0xc0, !PT ;  /* 0x7ff0000007067812 */ /* 0x000fc800078ec0ff */
[----:B------:R-:W-:-:S05]  /*0260*/  ISETP.NE.AND P2, PT, R6, 0x7ff00000, PT ;  /* 0x7ff000000600780c */ /* 0x000fca0003f45270 */
[----:B------:R-:W-:Y:S01]  /*0270*/  FSEL R6, R8, R11, !P0 ;  /* 0x0000000b08067208 */ /* 0x000fe20004000000 */
[----:B------:R-:W-:Y:S01]  /*0280*/  @!P1 IMAD.MOV.U32 R6, RZ, RZ, RZ ;  /* 0x000000ffff069224 */ /* 0x000fe200078e00ff */
[----:B------:R-:W-:Y:S01]  /*0290*/  FSEL R7, R9, R12, !P0 ;  /* 0x0000000c09077208 */ /* 0x000fe20004000000 */
[----:B------:R-:W-:-:S05]  /*02a0*/  @!P1 IMAD.MOV.U32 R7, RZ, RZ, R5 ;  /* 0x000000ffff079224 */ /* 0x000fca00078e0005 */
[----:B------:R-:W-:Y:S05]  /*02b0*/  @P2 BRA `(.L_x_2) ;  /* 0x00000000001c2947 */ /* 0x000fea0003800000 */
[----:B------:R-:W-:-:S13]  /*02c0*/  FSETP.NAN.AND P1, PT, R26, R26, PT ;  /* 0x0000001a1a00720b */ /* 0x000fda0003f28000 */
[----:B------:R-:W-:Y:S01]  /*02d0*/  @P1 DADD R6, R4, 3 ;  /* 0x4008000004061429 */ /* 0x000fe20000000000 */
[----:B------:R-:W-:Y:S10]  /*02e0*/  @P1 BRA `(.L_x_2) ;  /* 0x0000000000101947 */ /* 0x000ff40003800000 */
[----:B------:R-:W-:-:S14]  /*02f0*/  DSETP.NEU.AND P1, PT, |R4|, +INF , PT ;  /* 0x7ff000000400742a */ /* 0x000fdc0003f2d200 */
[----:B------:R-:W-:Y:S02]  /*0300*/  @!P1 IMAD.MOV.U32 R0, RZ, RZ, -0x100000 ;  /* 0xfff00000ff009424 */ /* 0x000fe400078e00ff */
[----:B------:R-:W-:-:S03]  /*0310*/  @!P1 IMAD.MOV.U32 R6, RZ, RZ, RZ ;  /* 0x000000ffff069224 */ /* 0x000fc600078e00ff */
[----:B------:R-:W-:-:S07]  /*0320*/  @!P1 SEL R7, R0, 0x7ff00000, !P0 ;  /* 0x7ff0000000079807 */ /* 0x000fce0004000000 */
.L_x_2:
[----:B------:R-:W-:Y:S05]  /*0330*/  BSYNC.RECONVERGENT B0 ;  /* 0x0000000000007941 */ /* 0x000fea0003800200 */
.L_x_1:
[----:B------:R-:W-:Y:S01]  /*0340*/  UMOV UR6, 0x6d4801f7 ;  /* 0x6d4801f700067882 */ /* 0x000fe20000000000 */
[----:B------:R-:W-:Y:S01]  /*0350*/  UMOV UR7, 0x3fa6e4e2 ;  /* 0x3fa6e4e200077882 */ /* 0x000fe20000000000 */
[----:B------:R-:W-:Y:S01]  /*0360*/  FSETP.NEU.AND P0, PT, R26, 1, PT ;  /* 0x3f8000001a00780b */ /* 0x000fe20003f0d000 */
[----:B------:R-:W-:Y:S01]  /*0370*/  DMUL R6, R6, UR6 ;  /* 0x0000000606067c28 */ /* 0x000fe20008000000 */
[----:B------:R-:W-:Y:S01]  /*0380*/  UMOV UR6, 0x33d43651 ;  /* 0x33d4365100067882 */ /* 0x000fe20000000000 */
[----:B------:R-:W-:Y:S01]  /*0390*/  UMOV UR7, 0x3fe98845 ;  /* 0x3fe9884500077882 */ /* 0x000fe20000000000 */
[----:B------:R-:W-:Y:S07]  /*03a0*/  BSSY.RECONVERGENT B0, `(.L_x_3) ;  /* 0x0000067000007945 */ /* 0x000fee0003800200 */
[----:B------:R-:W-:-:S02]  /*03b0*/  FSEL R6, R6, 3.86871108216311857353e+27, P0 ;  /* 0x6d4801f706067808 */ /* 0x000fc40000000000 */
[----:B------:R-:W-:-:S06]  /*03c0*/  FSEL R7, R7, 1.3038599491119384766, P0 ;  /* 0x3fa6e4e207077808 */ /* 0x000fcc0000000000 */
[----:B------:R-:W-:-:S08]  /*03d0*/  DADD R4, R4, R6 ;  /* 0x0000000004047229 */ /* 0x000fd00000000006 */
[----:B------:R-:W-:Y:S01]  /*03e0*/  DMUL R4, R4, UR6 ;  /* 0x0000000604047c28 */ /* 0x000fe20008000000 */
[----:B------:R-:W-:Y:S01]  /*03f0*/  UMOV UR6, 0x24dd2f1a ;  /* 0x24dd2f1a00067882 */ /* 0x000fe20000000000 */
[----:B------:R-:W-:-:S08]  /*0400*/  UMOV UR7, 0x3fe4f922 ;  /* 0x3fe4f92200077882 */ /* 0x000fd00000000000 */
[----:B------:R-:W-:Y:S01]  /*0410*/  LOP3.LUT R7, R5, 0x7fffffff, RZ, 0xc0, !PT ;  /* 0x7fffffff05077812 */ /* 0x000fe200078ec0ff */
[----:B------:R-:W-:-:S06]  /*0420*/  IMAD.MOV.U32 R6, RZ, RZ, R4 ;  /* 0x000000ffff067224 */ /* 0x000fcc00078e0004 */
[----:B------:R-:W-:-:S14]  /*0430*/  DSETP.GE.AND P0, PT, R6, UR6, PT ;  /* 0x0000000606007e2a */ /* 0x000fdc000bf06000 */
[----:B------:R-:W-:Y:S05]  /*0440*/  @!P0 BRA `(.L_x_4) ;  /* 0x0000000000e48947 */ /* 0x000fea0003800000 */
[----:B------:R-:W-:Y:S01]  /*0450*/  DADD R10, R6, R6 ;  /* 0x00000000060a7229 */ /* 0x000fe20000000006 */
[----:B------:R-:W-:Y:S01]  /*0460*/  UMOV UR6, 0xfefa39ef ;  /* 0xfefa39ef00067882 */ /* 0x000fe20000000000 */
[----:B------:R-:W-:Y:S01]  /*0470*/  UMOV UR7, 0x3fe62e42 ;  /* 0x3fe62e4200077882 */ /* 0x000fe20000000000 */
[----:B------:R-:W-:Y:S01]  /*0480*/  IMAD.MOV.U32 R12, RZ, RZ, -0x7649667 ;  /* 0xf89b6999ff0c7424 */ /* 0x000fe200078e00ff */
[----:B------:R-:W-:Y:S01]  /*0490*/  ISETP.GT.U32.AND P0, PT, R7, 0x40330fc1, PT ;  /* 0x40330fc10700780c */ /* 0x000fe20003f04070 */
[----:B------:R-:W-:Y:S01]  /*04a0*/  IMAD.MOV.U32 R13, RZ, RZ, 0x3e928a27 ;  /* 0x3e928a27ff0d7424 */ /* 0x000fe200078e00ff */
[----:B------:R-:W0:Y:S02]  /*04b0*/  F2F.F32.F64 R0, R10 ;  /* 0x0000000a00007310 */ /* 0x000e240000301000 */
[----:B0-----:R-:W-:-:S06]  /*04c0*/  FMUL R0, R0, 1.4426950216293334961 ;  /* 0x3fb8aa3b00007820 */ /* 0x001fcc0000400000 */
[----:B------:R-:W0:Y:S08]  /*04d0*/  FRND R0, R0 ;  /* 0x0000000000007307 */ /* 0x000e300000201000 */
[----:B0-----:R0:W1:Y:S08]  /*04e0*/  F2F.F64.F32 R8, R0 ;  /* 0x0000000000087310 */ /* 0x0010700000201800 */
[----:B0-----:R-:W0:Y:S01]  /*04f0*/  MUFU.EX2 R0, R0 ;  /* 0x0000000000007308 */ /* 0x001e220000000800 */
[----:B-1----:R-:W-:Y:S01]  /*0500*/  DFMA R8, R8, -UR6, R10 ;  /* 0x8000000608087c2b */ /* 0x002fe2000800000a */
[----:B------:R-:W-:Y:S01]  /*0510*/  UMOV UR6, 0xa4741b81 ;  /* 0xa4741b8100067882 */ /* 0x000fe20000000000 */
[----:B------:R-:W-:-:S06]  /*0520*/  UMOV UR7, 0x3e5ae904 ;  /* 0x3e5ae90400077882 */ /* 0x000fcc0000000000 */
[C---:B------:R-:W-:Y:S01]  /*0530*/  DFMA R12, R8.reuse, UR6, R12 ;  /* 0x00000006080c7c2b */ /* 0x040fe2000800000c */
[----:B------:R-:W-:Y:S01]  /*0540*/  UMOV UR6, 0x15ff7e07 ;  /* 0x15ff7e0700067882 */ /* 0x000fe20000000000 */
[----:B------:R-:W-:Y:S01]  /*0550*/  UMOV UR7, 0x3ec71de7 ;  /* 0x3ec71de700077882 */ /* 0x000fe20000000000 */
[----:B0-----:R-:W0:Y:S05]  /*0560*/  F2F.F64.F32 R10, R0 ;  /* 0x00000000000a7310 */ /* 0x001e2a0000201800 */
[----:B------:R-:W-:Y:S01]  /*0570*/  DFMA R12, R8, R12, UR6 ;  /* 0x00000006080c7e2b */ /* 0x000fe2000800000c */
[----:B------:R-:W-:Y:S01]  /*0580*/  UMOV UR6, 0x6b0ac45a ;  /* 0x6b0ac45a00067882 */ /* 0x000fe20000000000 */
[----:B------:R-:W-:-:S06]  /*0590*/  UMOV UR7, 0x3efa019a ;  /* 0x3efa019a00077882 */ /* 0x000fcc0000000000 */
[----:B------:R-:W-:Y:S01]  /*05a0*/  DFMA R12, R8, R12, UR6 ;  /* 0x00000006080c7e2b */ /* 0x000fe2000800000c */
[----:B------:R-:W-:Y:S01]  /*05b0*/  UMOV UR6, 0x17eed94f ;  /* 0x17eed94f00067882 */ /* 0x000fe20000000000 */
[----:B------:R-:W-:Y:S01]  /*05c0*/  UMOV UR7, 0x3f2a01a0 ;  /* 0x3f2a01a000077882 */ /* 0x000fe20000000000 */
[----:B0-----:R-:W-:-:S05]  /*05d0*/  DADD R14, -R10, 1 ;  /* 0x3ff000000a0e7429 */ /* 0x001fca0000000100 */
[----:B------:R-:W-:Y:S01]  /*05e0*/  DFMA R12, R8, R12, UR6 ;  /* 0x00000006080c7e2b */ /* 0x000fe2000800000c */
[----:B------:R-:W-:Y:S01]  /*05f0*/  UMOV UR6, 0x17f2a71b ;  /* 0x17f2a71b00067882 */ /* 0x000fe20000000000 */
[----:B------:R-:W-:-:S06]  /*0600*/  UMOV UR7, 0x3f56c16c ;  /* 0x3f56c16c00077882 */ /* 0x000fcc0000000000 */
        /* <DEDUP_REMOVED lines=12> */
[----:B------:R-:W-:-:S08]  /*06d0*/  DFMA R12, R8, R12, UR6 ;  /* 0x00000006080c7e2b */ /* 0x000fd0000800000c */
[----:B------:R-:W-:-:S08]  /*06e0*/  DMUL R12, R8, R12 ;  /* 0x0000000c080c7228 */ /* 0x000fd00000000000 */
[----:B------:R-:W-:Y:S01]  /*06f0*/  DFMA R12, R8, R12, R8 ;  /* 0x0000000c080c722b */ /* 0x000fe20000000008 */
[----:B------:R-:W-:-:S07]  /*0700*/  IMAD.MOV.U32 R8, RZ, RZ, RZ ;  /* 0x000000ffff087224 */ /* 0x000fce00078e00ff */
[----:B------:R-:W-:-:S08]  /*0710*/  DFMA R12, -R12, R10, R14 ;  /* 0x0000000a0c0c722b */ /* 0x000fd0000000010e */
[----:B------:R-:W-:-:S06]  /*0720*/  DADD R12, -R12, 2 ;  /* 0x400000000c0c7429 */ /* 0x000fcc0000000100 */
[----:B------:R-:W0:Y:S02]  /*0730*/  MUFU.RCP64H R9, R13 ;  /* 0x0000000d00097308 */ /* 0x000e240000001800 */
[----:B0-----:R-:W-:-:S08]  /*0740*/  DFMA R10, -R12, R8, 1 ;  /* 0x3ff000000c0a742b */ /* 0x001fd00000000108 */
[----:B------:R-:W-:-:S08]  /*0750*/  DFMA R10, R10, R10, R10 ;  /* 0x0000000a0a0a722b */ /* 0x000fd0000000000a */
[----:B------:R-:W-:Y:S01]  /*0760*/  DFMA R10, R8, R10, R8 ;  /* 0x0000000a080a722b */ /* 0x000fe20000000008 */
[----:B------:R-:W-:Y:S02]  /*0770*/  IMAD.MOV.U32 R8, RZ, RZ, 0x0 ;  /* 0x00000000ff087424 */ /* 0x000fe400078e00ff */
[----:B------:R-:W-:-:S06]  /*0780*/  IMAD.MOV.U32 R9, RZ, RZ, 0x40000000 ;  /* 0x40000000ff097424 */ /* 0x000fcc00078e00ff */
[----:B------:R-:W-:-:S10]  /*0790*/  DFMA R10, R10, -R8, 1 ;  /* 0x3ff000000a0a742b */ /* 0x000fd40000000808 */
[----:B------:R-:W-:Y:S02]  /*07a0*/  FSEL R7, R11, 1.875, !P0 ;  /* 0x3ff000000b077808 */ /* 0x000fe40004000000 */
[----:B------:R-:W-:Y:S02]  /*07b0*/  FSEL R4, R10, RZ, !P0 ;  /* 0x000000ff0a047208 */ /* 0x000fe40004000000 */
[----:B------:R-:W-:Y:S01]  /*07c0*/  LOP3.LUT R5, R7, 0x80000000, R5, 0xb8, !PT ;  /* 0x8000000007057812 */ /* 0x000fe200078eb805 */
[----:B------:R-:W-:Y:S06]  /*07d0*/  BRA `(.L_x_5) ;  /* 0x00000000008c7947 */ /* 0x000fec0003800000 */
.L_x_4:
[----:B------:R-:W-:Y:S01]  /*07e0*/  DMUL R6, R4, R4 ;  /* 0x0000000404067228 */ /* 0x000fe20000000000 */
[----:B------:R-:W-:Y:S01]  /*07f0*/  MOV R8, 0x420afc3d ;  /* 0x420afc3d00087802 */ /* 0x000fe20000000f00 */
[----:B------:R-:W-:Y:S01]  /*0800*/  IMAD.MOV.U32 R9, RZ, RZ, 0x3f14359f ;  /* 0x3f14359fff097424 */ /* 0x000fe200078e00ff */
[----:B------:R-:W-:Y:S01]  /*0810*/  UMOV UR6, 0xe2f5e964 ;  /* 0xe2f5e96400067882 */ /* 0x000fe20000000000 */
[----:B------:R-:W-:-:S04]  /*0820*/  UMOV UR7, 0x3ef0bc46 ;  /* 0x3ef0bc4600077882 */ /* 0x000fc80000000000 */
[----:B------:R-:W-:Y:S01]  /*0830*/  DFMA R8, R6, -UR6, R8 ;  /* 0x8000000606087c2b */ /* 0x000fe20008000008 */
[----:B------:R-:W-:Y:S01]  /*0840*/  UMOV UR6, 0x728c5d84 ;  /* 0x728c5d8400067882 */ /* 0x000fe20000000000 */
[----:B------:R-:W-:-:S06]  /*0850*/  UMOV UR7, 0x3f2df9f0 ;  /* 0x3f2df9f000077882 */ /* 0x000fcc0000000000 */
[----:B------:R-:W-:Y:S01]  /*0860*/  DFMA R8, R6, R8, -UR6 ;  /* 0x8000000606087e2b */ /* 0x000fe20008000008 */
[----:B------:R-:W-:Y:S01]  /*0870*/  UMOV UR6, 0xcec4f033 ;  /* 0xcec4f03300067882 */ /* 0x000fe20000000000 */
[----:B------:R-:W-:-:S06]  /*0880*/  UMOV UR7, 0x3f4337d1 ;  /* 0x3f4337d100077882 */ /* 0x000fcc0000000000 */
[----:B------:R-:W-:Y:S01]  /*0890*/  DFMA R8, R6, R8, UR6 ;  /* 0x0000000606087e2b */ /* 0x000fe20008000008 */
        /* <DEDUP_REMOVED lines=20> */
[----:B------:R-:W-:-:S08]  /*09e0*/  DFMA R8, R6, R8, -UR6 ;  /* 0x8000000606087e2b */ /* 0x000fd00008000008 */
[----:B------:R-:W-:-:S08]  /*09f0*/  DFMA R8, R6, R8, RZ ;  /* 0x000000080608722b */ /* 0x000fd000000000ff */
[----:B------:R-:W-:-:S11]  /*0a00*/  DFMA R4, R4, R8, R4 ;  /* 0x000000080404722b */ /* 0x000fd60000000004 */
.L_x_5:
[----:B------:R-:W-:Y:S05]  /*0a10*/  BSYNC.RECONVERGENT B0 ;  /* 0x0000000000007941 */ /* 0x000fea0003800200 */
.L_x_3:
[----:B------:R-:W-:Y:S01]  /*0a20*/  FMUL R6, R26, 0.5 ;  /* 0x3f0000001a067820 */ /* 0x000fe20000400000 */
[----:B------:R-:W-:Y:S01]  /*0a30*/  DADD R4, R4, 1 ;  /* 0x3ff0000004047429 */ /* 0x000fe20000000000 */
[----:B------:R-:W0:Y:S04]  /*0a40*/  LDCU.64 UR6, c[0x0][0x388] ;  /* 0x00007100ff0677ac */ /* 0x000e280008000a00 */
[----:B------:R-:W1:Y:S01]  /*0a50*/  F2F.F64.F32 R6, R6 ;  /* 0x0000000600067310 */ /* 0x000e620000201800 */
[----:B0-----:R-:W-:Y:S02]  /*0a60*/  IADD3 R2, P0, PT, R2, UR6, RZ ;  /* 0x0000000602027c10 */ /* 0x001fe4000ff1e0ff */
[----:B-1----:R-:W-:Y:S02]  /*0a70*/  DMUL R4, R4, R6 ;  /* 0x0000000604047228 */ /* 0x002fe40000000000 */
[----:B------:R-:W-:-:S08]  /*0a80*/  IADD3.X R3, PT, PT, R3, UR7, RZ, P0, !PT ;  /* 0x0000000703037c10 */ /* 0x000fd000087fe4ff */
[----:B------:R-:W0:Y:S02]  /*0a90*/  F2F.F32.F64 R5, R4 ;  /* 0x0000000400057310 */ /* 0x000e240000301000 */
[----:B0-----:R-:W-:Y:S01]  /*0aa0*/  STG.E desc[UR4][R2.64], R5 ;  /* 0x0000000502007986 */ /* 0x001fe2000c101904 */
[----:B------:R-:W-:Y:S05]  /*0ab0*/  EXIT ;  /* 0x000000000000794d */ /* 0x000fea0003800000 */
        .type           $_Z4geluPKfPfmm$__internal_accurate_pow,@function
        .size           $_Z4geluPKfPfmm$__internal_accurate_pow,(.L_x_8 - $_Z4geluPKfPfmm$__internal_accurate_pow)
$_Z4geluPKfPfmm$__internal_accurate_pow:
[----:B------:R-:W-:Y:S01]  /*0ac0*/  DADD R6, -RZ, |R4| ;  /* 0x00000000ff067229 */ /* 0x000fe20000000504 */
[----:B------:R-:W-:Y:S01]  /*0ad0*/  IMAD.MOV.U32 R14, RZ, RZ, RZ ;  /* 0x000000ffff0e7224 */ /* 0x000fe200078e00ff */
[----:B------:R-:W-:Y:S01]  /*0ae0*/  MOV R21, 0x3ed0f5d2 ;  /* 0x3ed0f5d200157802 */ /* 0x000fe20000000f00 */
[----:B------:R-:W-:Y:S01]  /*0af0*/  IMAD.MOV.U32 R20, RZ, RZ, 0x41ad3b5a ;  /* 0x41ad3b5aff147424 */ /* 0x000fe200078e00ff */
[----:B------:R-:W-:Y:S01]  /*0b00*/  UMOV UR6, 0x7d2cafe2 ;  /* 0x7d2cafe200067882 */ /* 0x000fe20000000000 */
[----:B------:R-:W-:Y:S01]  /*0b10*/  UMOV UR7, 0x3eb0f5ff ;  /* 0x3eb0f5ff00077882 */ /* 0x000fe20000000000 */
[----:B------:R-:W-:Y:S01]  /*0b20*/  UMOV UR8, 0x3b39803f ;  /* 0x3b39803f00087882 */ /* 0x000fe20000000000 */
[----:B------:R-:W-:-:S03]  /*0b30*/  UMOV UR9, 0x3c7abc9e ;  /* 0x3c7abc9e00097882 */ /* 0x000fc60000000000 */
[----:B------:R-:W-:Y:S01]  /*0b40*/  ISETP.GT.U32.AND P0, PT, R7, 0xfffff, PT ;  /* 0x000fffff0700780c */ /* 0x000fe20003f04070 */
[----:B------:R-:W-:-:S12]  /*0b50*/  IMAD.MOV.U32 R10, RZ, RZ, R7 ;  /* 0x000000ffff0a7224 */ /* 0x000fd800078e0007 */
[----:B------:R-:W-:-:S10]  /*0b60*/  @!P0 DMUL R8, R6, 1.80143985094819840000e+16 ;  /* 0x4350000006088828 */ /* 0x000fd40000000000 */
[----:B------:R-:W-:Y:S02]  /*0b70*/  @!P0 IMAD.MOV.U32 R10, RZ, RZ, R9 ;  /* 0x000000ffff0a8224 */ /* 0x000fe400078e0009 */
[----:B------:R-:W-:-:S03]  /*0b80*/  @!P0 IMAD.MOV.U32 R6, RZ, RZ, R8 ;  /* 0x000000ffff068224 */ /* 0x000fc600078e0008 */
[----:B------:R-:W-:Y:S01]  /*0b90*/  LOP3.LUT R10, R10, 0x800fffff, RZ, 0xc0, !PT ;  /* 0x800fffff0a0a7812 */ /* 0x000fe200078ec0ff */
[----:B------:R-:W-:Y:S01]  /*0ba0*/  IMAD.MOV.U32 R12, RZ, RZ, R6 ;  /* 0x000000ffff0c7224 */ /* 0x000fe200078e0006 */
[----:B------:R-:W-:Y:S02]  /*0bb0*/  SHF.R.U32.HI R6, RZ, 0x14, R7 ;  /* 0x00000014ff067819 */ /* 0x000fe40000011607 */
[----:B------:R-:W-:Y:S02]  /*0bc0*/  LOP3.LUT R13, R10, 0x3ff00000, RZ, 0xfc, !PT ;  /* 0x3ff000000a0d7812 */ /* 0x000fe400078efcff */
[----:B------:R-:W-:Y:S01]  /*0bd0*/  @!P0 LEA.HI R6, R9, 0xffffffca, RZ, 0xc ;  /* 0xffffffca09068811 */ /* 0x000fe200078f60ff */
[----:B------:R-:W-:Y:S01]  /*0be0*/  IMAD.MOV.U32 R9, RZ, RZ, 0x43300000 ;  /* 0x43300000ff097424 */ /* 0x000fe200078e00ff */
[----:B------:R-:W-:-:S03]  /*0bf0*/  ISETP.GE.U32.AND P1, PT, R13, 0x3ff6a09f, PT ;  /* 0x3ff6a09f0d00780c */ /* 0x000fc60003f26070 */
[----:B------:R-:W-:-:S10]  /*0c00*/  VIADD R8, R6, 0xfffffc01 ;  /* 0xfffffc0106087836 */ /* 0x000fd40000000000 */
[----:B------:R-:W-:Y:S02]  /*0c10*/  @P1 VIADD R11, R13, 0xfff00000 ;  /* 0xfff000000d0b1836 */ /* 0x000fe40000000000 */
[----:B------:R-:W-:Y:S02]  /*0c20*/  @P1 VIADD R8, R6, 0xfffffc02 ;  /* 0xfffffc0206081836 */ /* 0x000fe40000000000 */
[----:B------:R-:W-:-:S03]  /*0c30*/  @P1 IMAD.MOV.U32 R13, RZ, RZ, R11 ;  /* 0x000000ffff0d1224 */ /* 0x000fc600078e000b */
[----:B------:R-:W-:-:S03]  /*0c40*/  LOP3.LUT R8, R8, 0x80000000, RZ, 0x3c, !PT ;  /* 0x8000000008087812 */ /* 0x000fc600078e3cff */
[C---:B------:R-:W-:Y:S02]  /*0c50*/  DADD R16, R12.reuse, 1 ;  /* 0x3ff000000c107429 */ /* 0x040fe40000000000 */
[----:B------:R-:W-:-:S04]  /*0c60*/  DADD R12, R12, -1 ;  /* 0xbff000000c0c7429 */ /* 0x000fc80000000000 */
[----:B------:R-:W0:Y:S02]  /*0c70*/  MUFU.RCP64H R15, R17 ;  /* 0x00000011000f7308 */ /* 0x000e240000001800 */
[----:B0-----:R-:W-:-:S08]  /*0c80*/  DFMA R10, -R16, R14, 1 ;  /* 0x3ff00000100a742b */ /* 0x001fd0000000010e */
[----:B------:R-:W-:-:S08]  /*0c90*/  DFMA R10, R10, R10, R10 ;  /* 0x0000000a0a0a722b */ /* 0x000fd0000000000a */
[----:B------:R-:W-:-:S08]  /*0ca0*/  DFMA R14, R14, R10, R14 ;  /* 0x0000000a0e0e722b */ /* 0x000fd0000000000e */
[----:B------:R-:W-:-:S08]  /*0cb0*/  DMUL R10, R12, R14 ;  /* 0x0000000e0c0a7228 */ /* 0x000fd00000000000 */
[----:B------:R-:W-:-:S08]  /*0cc0*/  DFMA R10, R12, R14, R10 ;  /* 0x0000000e0c0a722b */ /* 0x000fd0000000000a */
[----:B------:R-:W-:-:S08]  /*0cd0*/  DMUL R18, R10, R10 ;  /* 0x0000000a0a127228 */ /* 0x000fd00000000000 */
[----:B------:R-:W-:Y:S01]  /*0ce0*/  DFMA R16, R18, UR6, R20 ;  /* 0x0000000612107c2b */ /* 0x000fe20008000014 */
[----:B------:R-:W-:Y:S01]  /*0cf0*/  UMOV UR6, 0x75488a3f ;  /* 0x75488a3f00067882 */ /* 0x000fe20000000000 */
[----:B------:R-:W-:Y:S01]  /*0d00*/  UMOV UR7, 0x3ef3b20a ;  /* 0x3ef3b20a00077882 */ /* 0x000fe20000000000 */
[----:B------:R-:W-:-:S05]  /*0d10*/  DADD R20, R12, -R10 ;  /* 0x000000000c147229 */ /* 0x000fca000000080a */
[----:B------:R-:W-:Y:S01]  /*0d20*/  DFMA R16, R18, R16, UR6 ;  /* 0x0000000612107e2b */ /* 0x000fe20008000010 */
[----:B------:R-:W-:Y:S01]  /*0d30*/  UMOV UR6, 0xe4faecd5 ;  /* 0xe4faecd500067882 */ /* 0x000fe20000000000 */
[----:B------:R-:W-:Y:S01]  /*0d40*/  UMOV UR7, 0x3f1745cd ;  /* 0x3f1745cd00077882 */ /* 0x000fe20000000000 */
[----:B------:R-:W-:-:S05]  /*0d50*/  DADD R22, R20, R20 ;  /* 0x0000000014167229 */ /* 0x000fca0000000014 */
[----:B------:R-:W-:Y:S01]  /*0d60*/  DFMA R16, R18, R16, UR6 ;  /* 0x0000000612107e2b */ /* 0x000fe20008000010 */
[----:B------:R-:W-:Y:S01]  /*0d70*/  UMOV UR6, 0x258a578b ;  /* 0x258a578b00067882 */ /* 0x000fe20000000000 */
[----:B------:R-:W-:Y:S01]  /*0d80*/  UMOV UR7, 0x3f3c71c7 ;  /* 0x3f3c71c700077882 */ /* 0x000fe20000000000 */
[----:B------:R-:W-:-:S05]  /*0d90*/  DFMA R22, R12, -R10, R22 ;  /* 0x8000000a0c16722b */ /* 0x000fca0000000016 */
[----:B------:R-:W-:Y:S01]  /*0da0*/  DFMA R16, R18, R16, UR6 ;  /* 0x0000000612107e2b */ /* 0x000fe20008000010 */
[----:B------:R-:W-:Y:S01]  /*0db0*/  UMOV UR6, 0x9242b910 ;  /* 0x9242b91000067882 */ /* 0x000fe20000000000 */
[----:B------:R-:W-:Y:S01]  /*0dc0*/  UMOV UR7, 0x3f624924 ;  /* 0x3f62492400077882 */ /* 0x000fe20000000000 */
[----:B------:R-:W-:-:S05]  /*0dd0*/  DMUL R14, R14, R22 ;  /* 0x000000160e0e7228 */ /* 0x000fca0000000000 */
[----:B------:R-:W-:Y:S01]  /*0de0*/  DFMA R16, R18, R16, UR6 ;  /* 0x0000000612107e2b */ /* 0x000fe20008000010 */
[----:B------:R-:W-:Y:S01]  /*0df0*/  UMOV UR6, 0x99999dfb ;  /* 0x99999dfb00067882 */ /* 0x000fe20000000000 */
[----:B------:R-:W-:-:S06]  /*0e00*/  UMOV UR7, 0x3f899999 ;  /* 0x3f89999900077882 */ /* 0x000fcc0000000000 */
[----:B------:R-:W-:Y:S01]  /*0e10*/  DFMA R20, R18, R16, UR6 ;  /* 0x0000000612147e2b */ /* 0x000fe20008000010 */
[----:B------:R-:W-:Y:S01]  /*0e20*/  UMOV UR6, 0x55555555 ;  /* 0x5555555500067882 */ /* 0x000fe20000000000 */
[----:B------:R-:W-:Y:S01]  /*0e30*/  UMOV UR7, 0x3fb55555 ;  /* 0x3fb5555500077882 */ /* 0x000fe20000000000 */
[----:B------:R-:W-:-:S05]  /*0e40*/  DMUL R16, R10, R10 ;  /* 0x0000000a0a107228 */ /* 0x000fca0000000000 */
[----:B------:R-:W-:-:S03]  /*0e50*/  DFMA R12, R18, R20, UR6 ;  /* 0x00000006120c7e2b */ /* 0x000fc60008000014 */
[----:B------:R-:W-:-:S05]  /*0e60*/  DFMA R24, R10, R10, -R16 ;  /* 0x0000000a0a18722b */ /* 0x000fca0000000810 */
[----:B------:R-:W-:Y:S01]  /*0e70*/  DADD R22, -R12, UR6 ;  /* 0x000000060c167e29 */ /* 0x000fe20008000100 */
[----:B------:R-:W-:Y:S01]  /*0e80*/  UMOV UR6, 0xb9e7b0 ;  /* 0x00b9e7b000067882 */ /* 0x000fe20000000000 */
[----:B------:R-:W-:-:S06]  /*0e90*/  UMOV UR7, 0x3c46a4cb ;  /* 0x3c46a4cb00077882 */ /* 0x000fcc0000000000 */
[----:B------:R-:W-:Y:S02]  /*0ea0*/  DFMA R18, R18, R20, R22 ;  /* 0x000000141212722b */ /* 0x000fe40000000016 */
[----:B------:R-:W-:Y:S01]  /*0eb0*/  DMUL R20, R10, R16 ;  /* 0x000000100a147228 */ /* 0x000fe20000000000 */
[----:B------:R-:W-:Y:S02]  /*0ec0*/  VIADD R23, R15, 0x100000 ;  /* 0x001000000f177836 */ /* 0x000fe40000000000 */
[----:B------:R-:W-:-:S03]  /*0ed0*/  IMAD.MOV.U32 R22, RZ, RZ, R14 ;  /* 0x000000ffff167224 */ /* 0x000fc600078e000e */
[----:B------:R-:W-:Y:S01]  /*0ee0*/  DADD R18, R18, -UR6 ;  /* 0x8000000612127e29 */ /* 0x000fe20008000000 */
[----:B------:R-:W-:Y:S01]  /*0ef0*/  UMOV UR6, 0x80000000 ;  /* 0x8000000000067882 */ /* 0x000fe20000000000 */
[----:B------:R-:W-:Y:S01]  /*0f00*/  UMOV UR7, 0x43300000 ;  /* 0x4330000000077882 */ /* 0x000fe20000000000 */
[C---:B------:R-:W-:Y:S02]  /*0f10*/  DFMA R22, R10.reuse, R22, R24 ;  /* 0x000000160a16722b */ /* 0x040fe40000000018 */
[----:B------:R-:W-:Y:S02]  /*0f20*/  DFMA R24, R10, R16, -R20 ;  /* 0x000000100a18722b */ /* 0x000fe40000000814 */
[----:B------:R-:W-:Y:S01]  /*0f30*/  DADD R8, R8, -UR6 ;  /* 0x8000000608087e29 */ /* 0x000fe20008000000 */
[----:B------:R-:W-:Y:S01]  /*0f40*/  UMOV UR6, 0xfefa39ef ;  /* 0xfefa39ef00067882 */ /* 0x000fe20000000000 */
[----:B------:R-:W-:-:S04]  /*0f50*/  UMOV UR7, 0x3fe62e42 ;  /* 0x3fe62e4200077882 */ /* 0x000fc80000000000 */
[----:B------:R-:W-:Y:S02]  /*0f60*/  DFMA R24, R14, R16, R24 ;  /* 0x000000100e18722b */ /* 0x000fe40000000018 */
[----:B------:R-:W-:-:S06]  /*0f70*/  DADD R16, R12, R18 ;  /* 0x000000000c107229 */ /* 0x000fcc0000000012 */
[----:B------:R-:W-:Y:S02]  /*0f80*/  DFMA R22, R10, R22, R24 ;  /* 0x000000160a16722b */ /* 0x000fe40000000018 */
[----:B------:R-:W-:Y:S02]  /*0f90*/  DADD R24, R12, -R16 ;  /* 0x000000000c187229 */ /* 0x000fe40000000810 */
[----:B------:R-:W-:-:S06]  /*0fa0*/  DMUL R12, R16, R20 ;  /* 0x00000014100c7228 */ /* 0x000fcc0000000000 */
[----:B------:R-:W-:Y:S02]  /*0fb0*/  DADD R24, R18, R24 ;  /* 0x0000000012187229 */ /* 0x000fe40000000018 */
[----:B------:R-:W-:-:S08]  /*0fc0*/  DFMA R18, R16, R20, -R12 ;  /* 0x000000141012722b */ /* 0x000fd0000000080c */
[----:B------:R-:W-:-:S08]  /*0fd0*/  DFMA R18, R16, R22, R18 ;  /* 0x000000161012722b */ /* 0x000fd00000000012 */
[----:B------:R-:W-:-:S08]  /*0fe0*/  DFMA R24, R24, R20, R18 ;  /* 0x000000141818722b */ /* 0x000fd00000000012 */
[----:B------:R-:W-:-:S08]  /*0ff0*/  DADD R18, R12, R24 ;  /* 0x000000000c127229 */ /* 0x000fd00000000018 */
[--C-:B------:R-:W-:Y:S02]  /*1000*/  DADD R16, R10, R18.reuse ;  /* 0x000000000a107229 */ /* 0x100fe40000000012 */
[----:B------:R-:W-:-:S06]  /*1010*/  DADD R12, R12, -R18 ;  /* 0x000000000c0c7229 */ /* 0x000fcc0000000812 */
[----:B------:R-:W-:Y:S02]  /*1020*/  DADD R10, R10, -R16 ;  /* 0x000000000a0a7229 */ /* 0x000fe40000000810 */
[----:B------:R-:W-:-:S06]  /*1030*/  DADD R12, R24, R12 ;  /* 0x00000000180c7229 */ /* 0x000fcc000000000c */
[----:B------:R-:W-:-:S08]  /*1040*/  DADD R10, R18, R10 ;  /* 0x00000000120a7229 */ /* 0x000fd0000000000a */
[----:B------:R-:W-:-:S08]  /*1050*/  DADD R10, R12, R10 ;  /* 0x000000000c0a7229 */ /* 0x000fd0000000000a */
[----:B------:R-:W-:-:S08]  /*1060*/  DADD R10, R14, R10 ;  /* 0x000000000e0a7229 */ /* 0x000fd0000000000a */
[----:B------:R-:W-:-:S08]  /*1070*/  DADD R12, R16, R10 ;  /* 0x00000000100c7229 */ /* 0x000fd0000000000a */
[--C-:B------:R-:W-:Y:S02]  /*1080*/  DFMA R6, R8, UR6, R12.reuse ;  /* 0x0000000608067c2b */ /* 0x100fe4000800000c */
[----:B------:R-:W-:-:S06]  /*1090*/  DADD R16, R16, -R12 ;  /* 0x0000000010107229 */ /* 0x000fcc000000080c */
[----:B------:R-:W-:Y:S02]  /*10a0*/  DFMA R14, R8, -UR6, R6 ;  /* 0x80000006080e7c2b */ /* 0x000fe40008000006 */
[----:B------:R-:W-:-:S06]  /*10b0*/  DADD R16, R10, R16 ;  /* 0x000000000a107229 */ /* 0x000fcc0000000010 */
[----:B------:R-:W-:-:S08]  /*10c0*/  DADD R14, -R12, R14 ;  /* 0x000000000c0e7229 */ /* 0x000fd0000000010e */
[----:B------:R-:W-:-:S08]  /*10d0*/  DADD R14, R16, -R14 ;  /* 0x00000000100e7229 */ /* 0x000fd0000000080e */
[----:B------:R-:W-:-:S08]  /*10e0*/  DFMA R14, R8, UR8, R14 ;  /* 0x00000008080e7c2b */ /* 0x000fd0000800000e */
[----:B------:R-:W-:-:S08]  /*10f0*/  DADD R8, R6, R14 ;  /* 0x0000000006087229 */ /* 0x000fd0000000000e */
[----:B------:R-:W-:Y:S02]  /*1100*/  DADD R10, R6, -R8 ;  /* 0x00000000060a7229 */ /* 0x000fe40000000808 */
[----:B------:R-:W-:-:S06]  /*1110*/  DMUL R6, R8, 3 ;  /* 0x4008000008067828 */ /* 0x000fcc0000000000 */
[----:B------:R-:W-:Y:S02]  /*1120*/  DADD R10, R14, R10 ;  /* 0x000000000e0a7229 */ /* 0x000fe4000000000a */
[----:B------:R-:W-:-:S08]  /*1130*/  DFMA R12, R8, 3, -R6 ;  /* 0x40080000080c782b */ /* 0x000fd00000000806 */
[----:B------:R-:W-:Y:S01]  /*1140*/  DFMA R12, R10, 3, R12 ;  /* 0x400800000a0c782b */ /* 0x000fe2000000000c */
[----:B------:R-:W-:Y:S02]  /*1150*/  IMAD.MOV.U32 R10, RZ, RZ, 0x652b82fe ;  /* 0x652b82feff0a7424 */ /* 0x000fe400078e00ff */
[----:B------:R-:W-:-:S05]  /*1160*/  IMAD.MOV.U32 R11, RZ, RZ, 0x3ff71547 ;  /* 0x3ff71547ff0b7424 */ /* 0x000fca00078e00ff */
[----:B------:R-:W-:-:S08]  /*1170*/  DADD R8, R6, R12 ;  /* 0x0000000006087229 */ /* 0x000fd0000000000c */
[----:B------:R-:W-:Y:S02]  /*1180*/  DFMA R10, R8, R10, 6.75539944105574400000e+15 ;  /* 0x43380000080a742b */ /* 0x000fe4000000000a */
[----:B------:R-:W-:Y:S01]  /*1190*/  FSETP.GEU.AND P0, PT, |R9|, 4.1917929649353027344, PT ;  /* 0x4086232b0900780b */ /* 0x000fe20003f0e200 */
[----:B------:R-:W-:-:S05]  /*11a0*/  DADD R6, R6, -R8 ;  /* 0x0000000006067229 */ /* 0x000fca0000000808 */
[----:B------:R-:W-:-:S03]  /*11b0*/  DADD R14, R10, -6.75539944105574400000e+15 ;  /* 0xc33800000a0e7429 */ /* 0x000fc60000000000 */
[----:B------:R-:W-:-:S05]  /*11c0*/  DADD R12, R12, R6 ;  /* 0x000000000c0c7229 */ /* 0x000fca0000000006 */
[----:B------:R-:W-:Y:S01]  /*11d0*/  DFMA R16, R14, -UR6, R8 ;  /* 0x800000060e107c2b */ /* 0x000fe20008000008 */
[----:B------:R-:W-:Y:S01]  /*11e0*/  UMOV UR6, 0x3b39803f ;  /* 0x3b39803f00067882 */ /* 0x000fe20000000000 */
[----:B------:R-:W-:-:S06]  /*11f0*/  UMOV UR7, 0x3c7abc9e ;  /* 0x3c7abc9e00077882 */ /* 0x000fcc0000000000 */
[----:B------:R-:W-:Y:S01]  /*1200*/  DFMA R14, R14, -UR6, R16 ;  /* 0x800000060e0e7c2b */ /* 0x000fe20008000010 */
[----:B------:R-:W-:Y:S01]  /*1210*/  UMOV UR6, 0x69ce2bdf ;  /* 0x69ce2bdf00067882 */ /* 0x000fe20000000000 */
[----:B------:R-:W-:Y:S01]  /*1220*/  IMAD.MOV.U32 R16, RZ, RZ, -0x35dec16 ;  /* 0xfca213eaff107424 */ /* 0x000fe200078e00ff */
[----:B------:R-:W-:Y:S01]  /*1230*/  MOV R17, 0x3e928af3 ;  /* 0x3e928af300117802 */ /* 0x000fe20000000f00 */
[----:B------:R-:W-:-:S05]  /*1240*/  UMOV UR7, 0x3e5ade15 ;  /* 0x3e5ade1500077882 */ /* 0x000fca0000000000 */
[----:B------:R-:W-:Y:S01]  /*1250*/  DFMA R16, R14, UR6, R16 ;  /* 0x000000060e107c2b */ /* 0x000fe20008000010 */
        /* <DEDUP_REMOVED lines=24> */
[----:B------:R-:W-:-:S08]  /*13e0*/  DFMA R16, R14, R16, 1 ;  /* 0x3ff000000e10742b */ /* 0x000fd00000000010 */
[----:B------:R-:W-:-:S10]  /*13f0*/  DFMA R14, R14, R16, 1 ;  /* 0x3ff000000e0e742b */ /* 0x000fd40000000010 */
[----:B------:R-:W-:Y:S02]  /*1400*/  IMAD R7, R10, 0x100000, R15 ;  /* 0x001000000a077824 */ /* 0x000fe400078e020f */
[----:B------:R-:W-:Y:S01]  /*1410*/  IMAD.MOV.U32 R6, RZ, RZ, R14 ;  /* 0x000000ffff067224 */ /* 0x000fe200078e000e */
[----:B------:R-:W-:Y:S06]  /*1420*/  @!P0 BRA `(.L_x_6) ;  /* 0x0000000000308947 */ /* 0x000fec0003800000 */
[----:B------:R-:W-:Y:S01]  /*1430*/  FSETP.GEU.AND P1, PT, |R9|, 4.2275390625, PT ;  /* 0x408748000900780b */ /* 0x000fe20003f2e200 */
[C---:B------:R-:W-:Y:S02]  /*1440*/  DADD R16, R8.reuse, +INF ;  /* 0x7ff0000008107429 */ /* 0x040fe40000000000 */
[----:B------:R-:W-:-:S08]  /*1450*/  DSETP.GEU.AND P0, PT, R8, RZ, PT ;  /* 0x000000ff0800722a */ /* 0x000fd00003f0e000 */
[----:B------:R-:W-:Y:S02]  /*1460*/  FSEL R7, R17, RZ, P0 ;  /* 0x000000ff11077208 */ /* 0x000fe40000000000 */
[----:B------:R-:W-:-:S04]  /*1470*/  @!P1 LEA.HI R6, R10, R10, RZ, 0x1 ;  /* 0x0000000a0a069211 */ /* 0x000fc800078f08ff */
[----:B------:R-:W-:Y:S02]  /*1480*/  @!P1 SHF.R.S32.HI R9, RZ, 0x1, R6 ;  /* 0x00000001ff099819 */ /* 0x000fe40000011406 */
[----:B------:R-:W-:-:S03]  /*1490*/  FSEL R6, R16, RZ, P0 ;  /* 0x000000ff10067208 */ /* 0x000fc60000000000 */
[----:B------:R-:W-:Y:S02]  /*14a0*/  @!P1 IMAD.IADD R8, R10, 0x1, -R9 ;  /* 0x000000010a089824 */ /* 0x000fe400078e0a09 */
[----:B------:R-:W-:-:S03]  /*14b0*/  @!P1 IMAD R15, R9, 0x100000, R15 ;  /* 0x00100000090f9824 */ /* 0x000fc600078e020f */
[----:B------:R-:W-:Y:S01]  /*14c0*/  @!P1 LEA R9, R8, 0x3ff00000, 0x14 ;  /* 0x3ff0000008099811 */ /* 0x000fe200078ea0ff */
[----:B------:R-:W-:-:S06]  /*14d0*/  @!P1 IMAD.MOV.U32 R8, RZ, RZ, RZ ;  /* 0x000000ffff089224 */ /* 0x000fcc00078e00ff */
[----:B------:R-:W-:-:S11]  /*14e0*/  @!P1 DMUL R6, R14, R8 ;  /* 0x000000080e069228 */ /* 0x000fd60000000000 */
.L_x_6:
[----:B------:R-:W-:Y:S02]  /*14f0*/  DFMA R12, R12, R6, R6 ;  /* 0x000000060c0c722b */ /* 0x000fe40000000006 */
[----:B------:R-:W-:-:S08]  /*1500*/  DSETP.NEU.AND P0, PT, |R6|, +INF , PT ;  /* 0x7ff000000600742a */ /* 0x000fd00003f0d200 */
[----:B------:R-:W-:Y:S01]  /*1510*/  FSEL R11, R6, R12, !P0 ;  /* 0x0000000c060b7208 */ /* 0x000fe20004000000 */
[----:B------:R-:W-:Y:S01]  /*1520*/  IMAD.MOV.U32 R6, RZ, RZ, R0 ;  /* 0x000000ffff067224 */ /* 0x000fe200078e0000 */
[----:B------:R-:W-:Y:S01]  /*1530*/  FSEL R12, R7, R13, !P0 ;  /* 0x0000000d070c7208 */ /* 0x000fe20004000000 */
[----:B------:R-:W-:-:S04]  /*1540*/  IMAD.MOV.U32 R7, RZ, RZ, 0x0 ;  /* 0x00000000ff077424 */ /* 0x000fc800078e00ff */
[----:B------:R-:W-:Y:S05]  /*1550*/  RET.REL.NODEC R6 `(_Z4geluPKfPfmm) ;  /* 0xffffffe806a87950 */ /* 0x000fea0003c3ffff */
.L_x_7:
[----:B------:R-:W-:-:S00]  /*1560*/  BRA `(.L_x_7) ;  /* 0xfffffffc00fc7947 */ /* 0x000fc0000383ffff */
[----:B------:R-:W-:-:S00]  /*1570*/  NOP ;  /* 0x0000000000007918 */ /* 0x000fc00000000000 */
        /* <DEDUP_REMOVED lines=8> */
.L_x_8:


//--------------------- .nv.shared.reserved.0     --------------------------
	.section	.nv.shared.reserved.0,"aw",@nobits
	.weak		__nv_reservedSMEM_offset_0_alias
	.size		__nv_reservedSMEM_offset_0_alias, 0, 64
	.other		__nv_reservedSMEM_offset_0_alias,@"STO_CUDA_RESERVED_SHARED STV_DEFAULT"
__nv_reservedSMEM_offset_0_alias:
	.zero		0
	.zero		64


//--------------------- .nv.constant0._Z4geluPKfPfmm --------------------------
	.section	.nv.constant0._Z4geluPKfPfmm,"a",@progbits
	.sectionflags	@""
	.align	4
.nv.constant0._Z4geluPKfPfmm:
	.zero		928


//--------------------- SYMBOLS --------------------------

	.type		.nv.reservedSmem.offset0,@object
	.size		.nv.reservedSmem.offset0,0x4
